//
// Generated by NVIDIA NVVM Compiler
//
// Compiler Build ID: CL-36424714
// Cuda compilation tools, release 13.0, V13.0.88
// Based on NVVM 20.0.0
//

.version 9.0
.target sm_100
.address_size 64

	// .globl	_Z24vectorMatrixMultiplyBasePfS_S_i

.visible .entry _Z24vectorMatrixMultiplyBasePfS_S_i(
	.param .u64 .ptr .align 1 _Z24vectorMatrixMultiplyBasePfS_S_i_param_0,
	.param .u64 .ptr .align 1 _Z24vectorMatrixMultiplyBasePfS_S_i_param_1,
	.param .u64 .ptr .align 1 _Z24vectorMatrixMultiplyBasePfS_S_i_param_2,
	.param .u32 _Z24vectorMatrixMultiplyBasePfS_S_i_param_3
)
{
	.reg .pred 	%p<11>;
	.reg .b32 	%r<39>;
	.reg .b32 	%f<112>;
	.reg .b64 	%rd<73>;

	ld.param.u64 	%rd25, [_Z24vectorMatrixMultiplyBasePfS_S_i_param_0];
	ld.param.u64 	%rd26, [_Z24vectorMatrixMultiplyBasePfS_S_i_param_1];
	ld.param.u32 	%r22, [_Z24vectorMatrixMultiplyBasePfS_S_i_param_3];
	cvta.to.global.u64 	%rd1, %rd26;
	cvta.to.global.u64 	%rd2, %rd25;
	mov.u32 	%r23, %ctaid.x;
	mov.u32 	%r24, %ntid.x;
	mov.u32 	%r25, %tid.x;
	mad.lo.s32 	%r1, %r23, %r24, %r25;
	setp.ge.s32 	%p1, %r1, %r22;
	@%p1 bra 	$L__BB0_15;
	setp.lt.s32 	%p2, %r22, 1;
	mov.f32 	%f111, 0f00000000;
	@%p2 bra 	$L__BB0_14;
	add.s32 	%r27, %r22, -1;
	and.b32  	%r2, %r22, 15;
	setp.lt.u32 	%p3, %r27, 15;
	mov.f32 	%f111, 0f00000000;
	mov.b32 	%r35, 0;
	@%p3 bra 	$L__BB0_5;
	and.b32  	%r35, %r22, 2147483632;
	neg.s32 	%r33, %r35;
	mul.wide.u32 	%rd3, %r22, 60;
	mul.wide.u32 	%rd4, %r22, 56;
	mul.wide.u32 	%rd5, %r22, 52;
	mul.wide.u32 	%rd6, %r22, 48;
	mul.wide.u32 	%rd7, %r22, 44;
	mul.wide.u32 	%rd8, %r22, 40;
	mul.wide.u32 	%rd9, %r22, 36;
	mul.wide.u32 	%rd10, %r22, 32;
	mul.wide.u32 	%rd11, %r22, 28;
	mul.wide.u32 	%rd12, %r22, 24;
	mul.wide.u32 	%rd13, %r22, 20;
	mul.wide.u32 	%rd14, %r22, 16;
	mul.wide.u32 	%rd15, %r22, 12;
	mul.wide.u32 	%rd16, %r22, 8;
	add.s64 	%rd71, %rd1, 32;
	mul.wide.u32 	%rd18, %r22, 4;
	mov.f32 	%f111, 0f00000000;
	shl.b32 	%r29, %r22, 4;
	mov.u32 	%r32, %r1;
$L__BB0_4:
	.pragma "nounroll";
	mul.wide.s32 	%rd27, %r32, 4;
	add.s64 	%rd28, %rd2, %rd27;
	ld.global.f32 	%f18, [%rd28];
	ld.global.f32 	%f19, [%rd71+-32];
	fma.rn.f32 	%f20, %f18, %f19, %f111;
	add.s64 	%rd29, %rd28, %rd18;
	ld.global.f32 	%f21, [%rd29];
	ld.global.f32 	%f22, [%rd71+-28];
	fma.rn.f32 	%f23, %f21, %f22, %f20;
	add.s64 	%rd30, %rd28, %rd16;
	ld.global.f32 	%f24, [%rd30];
	ld.global.f32 	%f25, [%rd71+-24];
	fma.rn.f32 	%f26, %f24, %f25, %f23;
	add.s64 	%rd31, %rd28, %rd15;
	ld.global.f32 	%f27, [%rd31];
	ld.global.f32 	%f28, [%rd71+-20];
	fma.rn.f32 	%f29, %f27, %f28, %f26;
	add.s64 	%rd32, %rd28, %rd14;
	ld.global.f32 	%f30, [%rd32];
	ld.global.f32 	%f31, [%rd71+-16];
	fma.rn.f32 	%f32, %f30, %f31, %f29;
	add.s64 	%rd33, %rd28, %rd13;
	ld.global.f32 	%f33, [%rd33];
	ld.global.f32 	%f34, [%rd71+-12];
	fma.rn.f32 	%f35, %f33, %f34, %f32;
	add.s64 	%rd34, %rd28, %rd12;
	ld.global.f32 	%f36, [%rd34];
	ld.global.f32 	%f37, [%rd71+-8];
	fma.rn.f32 	%f38, %f36, %f37, %f35;
	add.s64 	%rd35, %rd28, %rd11;
	ld.global.f32 	%f39, [%rd35];
	ld.global.f32 	%f40, [%rd71+-4];
	fma.rn.f32 	%f41, %f39, %f40, %f38;
	add.s64 	%rd36, %rd28, %rd10;
	ld.global.f32 	%f42, [%rd36];
	ld.global.f32 	%f43, [%rd71];
	fma.rn.f32 	%f44, %f42, %f43, %f41;
	add.s64 	%rd37, %rd28, %rd9;
	ld.global.f32 	%f45, [%rd37];
	ld.global.f32 	%f46, [%rd71+4];
	fma.rn.f32 	%f47, %f45, %f46, %f44;
	add.s64 	%rd38, %rd28, %rd8;
	ld.global.f32 	%f48, [%rd38];
	ld.global.f32 	%f49, [%rd71+8];
	fma.rn.f32 	%f50, %f48, %f49, %f47;
	add.s64 	%rd39, %rd28, %rd7;
	ld.global.f32 	%f51, [%rd39];
	ld.global.f32 	%f52, [%rd71+12];
	fma.rn.f32 	%f53, %f51, %f52, %f50;
	add.s64 	%rd40, %rd28, %rd6;
	ld.global.f32 	%f54, [%rd40];
	ld.global.f32 	%f55, [%rd71+16];
	fma.rn.f32 	%f56, %f54, %f55, %f53;
	add.s64 	%rd41, %rd28, %rd5;
	ld.global.f32 	%f57, [%rd41];
	ld.global.f32 	%f58, [%rd71+20];
	fma.rn.f32 	%f59, %f57, %f58, %f56;
	add.s64 	%rd42, %rd28, %rd4;
	ld.global.f32 	%f60, [%rd42];
	ld.global.f32 	%f61, [%rd71+24];
	fma.rn.f32 	%f62, %f60, %f61, %f59;
	add.s64 	%rd43, %rd28, %rd3;
	ld.global.f32 	%f63, [%rd43];
	ld.global.f32 	%f64, [%rd71+28];
	fma.rn.f32 	%f111, %f63, %f64, %f62;
	add.s32 	%r33, %r33, 16;
	add.s32 	%r32, %r32, %r29;
	add.s64 	%rd71, %rd71, 64;
	setp.ne.s32 	%p4, %r33, 0;
	@%p4 bra 	$L__BB0_4;
$L__BB0_5:
	setp.eq.s32 	%p5, %r2, 0;
	@%p5 bra 	$L__BB0_14;
	and.b32  	%r10, %r22, 7;
	setp.lt.u32 	%p6, %r2, 8;
	@%p6 bra 	$L__BB0_8;
	mad.lo.s32 	%r30, %r35, %r22, %r1;
	mul.wide.s32 	%rd44, %r30, 4;
	add.s64 	%rd45, %rd2, %rd44;
	ld.global.f32 	%f66, [%rd45];
	mul.wide.u32 	%rd46, %r35, 4;
	add.s64 	%rd47, %rd1, %rd46;
	ld.global.f32 	%f67, [%rd47];
	fma.rn.f32 	%f68, %f66, %f67, %f111;
	mul.wide.u32 	%rd48, %r22, 4;
	add.s64 	%rd49, %rd45, %rd48;
	ld.global.f32 	%f69, [%rd49];
	ld.global.f32 	%f70, [%rd47+4];
	fma.rn.f32 	%f71, %f69, %f70, %f68;
	add.s64 	%rd50, %rd49, %rd48;
	ld.global.f32 	%f72, [%rd50];
	ld.global.f32 	%f73, [%rd47+8];
	fma.rn.f32 	%f74, %f72, %f73, %f71;
	add.s64 	%rd51, %rd50, %rd48;
	ld.global.f32 	%f75, [%rd51];
	ld.global.f32 	%f76, [%rd47+12];
	fma.rn.f32 	%f77, %f75, %f76, %f74;
	add.s64 	%rd52, %rd51, %rd48;
	ld.global.f32 	%f78, [%rd52];
	ld.global.f32 	%f79, [%rd47+16];
	fma.rn.f32 	%f80, %f78, %f79, %f77;
	add.s64 	%rd53, %rd52, %rd48;
	ld.global.f32 	%f81, [%rd53];
	ld.global.f32 	%f82, [%rd47+20];
	fma.rn.f32 	%f83, %f81, %f82, %f80;
	add.s64 	%rd54, %rd53, %rd48;
	ld.global.f32 	%f84, [%rd54];
	ld.global.f32 	%f85, [%rd47+24];
	fma.rn.f32 	%f86, %f84, %f85, %f83;
	add.s64 	%rd55, %rd54, %rd48;
	ld.global.f32 	%f87, [%rd55];
	ld.global.f32 	%f88, [%rd47+28];
	fma.rn.f32 	%f111, %f87, %f88, %f86;
	add.s32 	%r35, %r35, 8;
$L__BB0_8:
	setp.eq.s32 	%p7, %r10, 0;
	@%p7 bra 	$L__BB0_14;
	and.b32  	%r13, %r22, 3;
	setp.lt.u32 	%p8, %r10, 4;
	@%p8 bra 	$L__BB0_11;
	mad.lo.s32 	%r31, %r35, %r22, %r1;
	mul.wide.s32 	%rd56, %r31, 4;
	add.s64 	%rd57, %rd2, %rd56;
	ld.global.f32 	%f90, [%rd57];
	mul.wide.u32 	%rd58, %r35, 4;
	add.s64 	%rd59, %rd1, %rd58;
	ld.global.f32 	%f91, [%rd59];
	fma.rn.f32 	%f92, %f90, %f91, %f111;
	mul.wide.u32 	%rd60, %r22, 4;
	add.s64 	%rd61, %rd57, %rd60;
	ld.global.f32 	%f93, [%rd61];
	ld.global.f32 	%f94, [%rd59+4];
	fma.rn.f32 	%f95, %f93, %f94, %f92;
	add.s64 	%rd62, %rd61, %rd60;
	ld.global.f32 	%f96, [%rd62];
	ld.global.f32 	%f97, [%rd59+8];
	fma.rn.f32 	%f98, %f96, %f97, %f95;
	add.s64 	%rd63, %rd62, %rd60;
	ld.global.f32 	%f99, [%rd63];
	ld.global.f32 	%f100, [%rd59+12];
	fma.rn.f32 	%f111, %f99, %f100, %f98;
	add.s32 	%r35, %r35, 4;
$L__BB0_11:
	setp.eq.s32 	%p9, %r13, 0;
	@%p9 bra 	$L__BB0_14;
	mul.wide.u32 	%rd64, %r35, 4;
	add.s64 	%rd72, %rd1, %rd64;
	mad.lo.s32 	%r38, %r35, %r22, %r1;
	neg.s32 	%r37, %r13;
$L__BB0_13:
	.pragma "nounroll";
	mul.wide.s32 	%rd65, %r38, 4;
	add.s64 	%rd66, %rd2, %rd65;
	ld.global.f32 	%f101, [%rd66];
	ld.global.f32 	%f102, [%rd72];
	fma.rn.f32 	%f111, %f101, %f102, %f111;
	add.s64 	%rd72, %rd72, 4;
	add.s32 	%r38, %r38, %r22;
	add.s32 	%r37, %r37, 1;
	setp.ne.s32 	%p10, %r37, 0;
	@%p10 bra 	$L__BB0_13;
$L__BB0_14:
	ld.param.u64 	%rd70, [_Z24vectorMatrixMultiplyBasePfS_S_i_param_2];
	cvta.to.global.u64 	%rd67, %rd70;
	mul.wide.s32 	%rd68, %r1, 4;
	add.s64 	%rd69, %rd67, %rd68;
	st.global.f32 	[%rd69], %f111;
$L__BB0_15:
	ret;

}


// ===== COMPILED SASS (sm_100) =====

	.target	sm_100

	.elftype	@"ET_EXEC"


//--------------------- .note.nv.tkinfo           --------------------------
	.section	.note.nv.tkinfo,"",@"SHT_NOTE"
	.sectionflags	@"SHF_NOTE_NV_TKINFO"
	.tkinfo
        /*0018*/ 	.word	0x00000002
        /*0030*/ 	.string	""
        /*0030*/ 	.string	"ptxas"
        /*0030*/ 	.string	"Cuda compilation tools, release 13.0, V13.0.88"
        /*0030*/ 	.string	"Build cuda_13.0.r13.0/compiler.36424714_0"
        /*0030*/ 	.string	"-arch sm_100 -m 64 "



//--------------------- .note.nv.cuinfo           --------------------------
	.section	.note.nv.cuinfo,"",@"SHT_NOTE"
	.sectionflags	@"SHF_NOTE_NV_CUINFO"
        /*0018*/ 	.short	0x0002
        /*001a*/ 	.short	0x0064
        /*001c*/ 	.short	0x0082
	.zero		2


//--------------------- .nv.info                  --------------------------
	.section	.nv.info,"",@"SHT_CUDA_INFO"
	.align	4


	//----- nvinfo : EIATTR_REGCOUNT
	.align		4
        /*0000*/ 	.byte	0x04, 0x2f
        /*0002*/ 	.short	(.L_1 - .L_0)
	.align		4
.L_0:
        /*0004*/ 	.word	index@(_Z24vectorMatrixMultiplyBasePfS_S_i)
        /*0008*/ 	.word	0x00000020


	//----- nvinfo : EIATTR_FRAME_SIZE
	.align		4
.L_1:
        /*000c*/ 	.byte	0x04, 0x11
        /*000e*/ 	.short	(.L_3 - .L_2)
	.align		4
.L_2:
        /*0010*/ 	.word	index@(_Z24vectorMatrixMultiplyBasePfS_S_i)
        /*0014*/ 	.word	0x00000000


	//----- nvinfo : EIATTR_MIN_STACK_SIZE
	.align		4
.L_3:
        /*0018*/ 	.byte	0x04, 0x12
        /*001a*/ 	.short	(.L_5 - .L_4)
	.align		4
.L_4:
        /*001c*/ 	.word	index@(_Z24vectorMatrixMultiplyBasePfS_S_i)
        /*0020*/ 	.word	0x00000000
.L_5:


//--------------------- .nv.compat                --------------------------
	.section	.nv.compat,"",@"SHT_CUDA_COMPAT_INFO"
	.align	4
        /*0000*/ 	.byte	0x02, 0x09, 0x00, 0x00, 0x02, 0x02, 0x01, 0x00, 0x02, 0x05, 0x05, 0x00, 0x03, 0x07, 0x01, 0x01
        /*0010*/ 	.byte	0x02, 0x03, 0x00, 0x00, 0x02, 0x06, 0x01, 0x00, 0x04, 0x0b, 0x08, 0x00, 0x09, 0x00, 0x00, 0x00
        /*0020*/ 	.byte	0x00, 0x00, 0x00, 0x00


//--------------------- .nv.info._Z24vectorMatrixMultiplyBasePfS_S_i --------------------------
	.section	.nv.info._Z24vectorMatrixMultiplyBasePfS_S_i,"",@"SHT_CUDA_INFO"
	.sectionflags	@""
	.align	4


	//----- nvinfo : EIATTR_CUDA_API_VERSION
	.align		4
        /*0000*/ 	.byte	0x04, 0x37
        /*0002*/ 	.short	(.L_7 - .L_6)
.L_6:
        /*0004*/ 	.word	0x00000082


	//----- nvinfo : EIATTR_KPARAM_INFO
	.align		4
.L_7:
        /*0008*/ 	.byte	0x04, 0x17
        /*000a*/ 	.short	(.L_9 - .L_8)
.L_8:
        /*000c*/ 	.word	0x00000000
        /*0010*/ 	.short	0x0003
        /*0012*/ 	.short	0x0018
        /*0014*/ 	.byte	0x00, 0xf0, 0x11, 0x00


	//----- nvinfo : EIATTR_KPARAM_INFO
	.align		4
.L_9:
        /*0018*/ 	.byte	0x04, 0x17
        /*001a*/ 	.short	(.L_11 - .L_10)
.L_10:
        /*001c*/ 	.word	0x00000000
        /*0020*/ 	.short	0x0002
        /*0022*/ 	.short	0x0010
        /*0024*/ 	.byte	0x00, 0xf5, 0x21, 0x00


	//----- nvinfo : EIATTR_KPARAM_INFO
	.align		4
.L_11:
        /*0028*/ 	.byte	0x04, 0x17
        /*002a*/ 	.short	(.L_13 - .L_12)
.L_12:
        /*002c*/ 	.word	0x00000000
        /*0030*/ 	.short	0x0001
        /*0032*/ 	.short	0x0008
        /*0034*/ 	.byte	0x00, 0xf5, 0x21, 0x00


	//----- nvinfo : EIATTR_KPARAM_INFO
	.align		4
.L_13:
        /*0038*/ 	.byte	0x04, 0x17
        /*003a*/ 	.short	(.L_15 - .L_14)
.L_14:
        /*003c*/ 	.word	0x00000000
        /*0040*/ 	.short	0x0000
        /*0042*/ 	.short	0x0000
        /*0044*/ 	.byte	0x00, 0xf5, 0x21, 0x00


	//----- nvinfo : EIATTR_SPARSE_MMA_MASK
	.align		4
.L_15:
        /*0048*/ 	.byte	0x03, 0x50
        /*004a*/ 	.short	0x0000


	//----- nvinfo : EIATTR_MAXREG_COUNT
	.align		4
        /*004c*/ 	.byte	0x03, 0x1b
        /*004e*/ 	.short	0x00ff


	//----- nvinfo : EIATTR_MERCURY_ISA_VERSION
	.align		4
        /*0050*/ 	.byte	0x03, 0x5f
        /*0052*/ 	.short	0x0101


	//----- nvinfo : EIATTR_VRC_CTA_INIT_COUNT
	.align		4
        /*0054*/ 	.byte	0x02, 0x4a
	.zero		1
	.zero		1


	//----- nvinfo : EIATTR_EXIT_INSTR_OFFSETS
	.align		4
        /*0058*/ 	.byte	0x04, 0x1c
        /*005a*/ 	.short	(.L_17 - .L_16)


	//   ....[0]....
.L_16:
        /*005c*/ 	.word	0x00000070


	//   ....[1]....
        /*0060*/ 	.word	0x00000bc0


	//----- nvinfo : EIATTR_CBANK_PARAM_SIZE
	.align		4
.L_17:
        /*0064*/ 	.byte	0x03, 0x19
        /*0066*/ 	.short	0x001c


	//----- nvinfo : EIATTR_PARAM_CBANK
	.align		4
        /*0068*/ 	.byte	0x04, 0x0a
        /*006a*/ 	.short	(.L_19 - .L_18)
	.align		4
.L_18:
        /*006c*/ 	.word	index@(.nv.constant0._Z24vectorMatrixMultiplyBasePfS_S_i)
        /*0070*/ 	.short	0x0380
        /*0072*/ 	.short	0x001c


	//----- nvinfo : EIATTR_SW_WAR
	.align		4
.L_19:
        /*0074*/ 	.byte	0x04, 0x36
        /*0076*/ 	.short	(.L_21 - .L_20)
.L_20:
        /*0078*/ 	.word	0x00000008
.L_21:


//--------------------- .nv.callgraph             --------------------------
	.section	.nv.callgraph,"",@"SHT_CUDA_CALLGRAPH"
	.align	4
	.sectionentsize	8
	.align		4
        /*0000*/ 	.word	0x00000000
	.align		4
        /*0004*/ 	.word	0xffffffff
	.align		4
        /*0008*/ 	.word	0x00000000
	.align		4
        /*000c*/ 	.word	0xfffffffe
	.align		4
        /*0010*/ 	.word	0x00000000
	.align		4
        /*0014*/ 	.word	0xfffffffd
	.align		4
        /*0018*/ 	.word	0x00000000
	.align		4
        /*001c*/ 	.word	0xfffffffc


//--------------------- .text._Z24vectorMatrixMultiplyBasePfS_S_i --------------------------
	.section	.text._Z24vectorMatrixMultiplyBasePfS_S_i,"ax",@progbits
	.align	128
        .global         _Z24vectorMatrixMultiplyBasePfS_S_i
        .type           _Z24vectorMatrixMultiplyBasePfS_S_i,@function
        .size           _Z24vectorMatrixMultiplyBasePfS_S_i,(.L_x_7 - _Z24vectorMatrixMultiplyBasePfS_S_i)
        .other          _Z24vectorMatrixMultiplyBasePfS_S_i,@"STO_CUDA_ENTRY STV_DEFAULT"
_Z24vectorMatrixMultiplyBasePfS_S_i:
.text._Z24vectorMatrixMultiplyBasePfS_S_i:
[----:B------:R-:W-:Y:S01]  /*0000*/  LDC R1, c[0x0][0x37c] ;  /* 0x0000df00ff017b82 */ /* 0x000fe20000000800 */
[----:B------:R-:W0:Y:S07]  /*0010*/  S2R R2, SR_TID.X ;  /* 0x0000000000027919 */ /* 0x000e2e0000002100 */
[----:B------:R-:W0:Y:S08]  /*0020*/  S2UR UR4, SR_CTAID.X ;  /* 0x00000000000479c3 */ /* 0x000e300000002500 */
[----:B------:R-:W0:Y:S08]  /*0030*/  LDC R3, c[0x0][0x360] ;  /* 0x0000d800ff037b82 */ /* 0x000e300000000800 */
[----:B------:R-:W1:Y:S01]  /*0040*/  LDC R0, c[0x0][0x398] ;  /* 0x0000e600ff007b82 */ /* 0x000e620000000800 */
[----:B0-----:R-:W-:-:S05]  /*0050*/  IMAD R3, R3, UR4, R2 ;  /* 0x0000000403037c24 */ /* 0x001fca000f8e0202 */
[----:B-1----:R-:W-:-:S13]  /*0060*/  ISETP.GE.AND P0, PT, R3, R0, PT ;  /* 0x000000000300720c */ /* 0x002fda0003f06270 */
[----:B------:R-:W-:Y:S05]  /*0070*/  @P0 EXIT ;  /* 0x000000000000094d */ /* 0x000fea0003800000 */
[----:B------:R-:W-:Y:S01]  /*0080*/  ISETP.GE.AND P0, PT, R0, 0x1, PT ;  /* 0x000000010000780c */ /* 0x000fe20003f06270 */
[----:B------:R-:W0:Y:S01]  /*0090*/  LDCU.64 UR6, c[0x0][0x358] ;  /* 0x00006b00ff0677ac */ /* 0x000e220008000a00 */
[----:B------:R-:W-:-:S11]  /*00a0*/  HFMA2 R24, -RZ, RZ, 0, 0 ;  /* 0x00000000ff187431 */ /* 0x000fd600000001ff */
[----:B------:R-:W-:Y:S05]  /*00b0*/  @!P0 BRA `(.L_x_0) ;  /* 0x0000000800b48947 */ /* 0x000fea0003800000 */
[C---:B------:R-:W-:Y:S02]  /*00c0*/  IADD3 R4, PT, PT, R0.reuse, -0x1, RZ ;  /* 0xffffffff00047810 */ /* 0x040fe40007ffe0ff */
[----:B------:R-:W-:Y:S02]  /*00d0*/  LOP3.LUT R2, R0, 0xf, RZ, 0xc0, !PT ;  /* 0x0000000f00027812 */ /* 0x000fe400078ec0ff */
[----:B------:R-:W-:Y:S02]  /*00e0*/  ISETP.GE.U32.AND P1, PT, R4, 0xf, PT ;  /* 0x0000000f0400780c */ /* 0x000fe40003f26070 */
[----:B------:R-:W-:Y:S02]  /*00f0*/  ISETP.NE.AND P0, PT, R2, RZ, PT ;  /* 0x000000ff0200720c */ /* 0x000fe40003f05270 */
[----:B------:R-:W-:Y:S02]  /*0100*/  MOV R24, RZ ;  /* 0x000000ff00187202 */ /* 0x000fe40000000f00 */
[----:B------:R-:W-:-:S07]  /*0110*/  MOV R4, RZ ;  /* 0x000000ff00047202 */ /* 0x000fce0000000f00 */
[----:B------:R-:W-:Y:S05]  /*0120*/  @!P1 BRA `(.L_x_1) ;  /* 0x0000000400409947 */ /* 0x000fea0003800000 */
[----:B------:R-:W1:Y:S01]  /*0130*/  LDCU.64 UR4, c[0x0][0x388] ;  /* 0x00007100ff0477ac */ /* 0x000e620008000a00 */
[----:B------:R-:W-:Y:S02]  /*0140*/  LOP3.LUT R4, R0, 0x7ffffff0, RZ, 0xc0, !PT ;  /* 0x7ffffff000047812 */ /* 0x000fe400078ec0ff */
[----:B------:R-:W-:Y:S02]  /*0150*/  MOV R24, RZ ;  /* 0x000000ff00187202 */ /* 0x000fe40000000f00 */
[----:B------:R-:W-:Y:S02]  /*0160*/  MOV R5, R3 ;  /* 0x0000000300057202 */ /* 0x000fe40000000f00 */
[----:B------:R-:W-:Y:S01]  /*0170*/  IADD3 R6, PT, PT, -R4, RZ, RZ ;  /* 0x000000ff04067210 */ /* 0x000fe20007ffe1ff */
[----:B-1----:R-:W-:-:S04]  /*0180*/  UIADD3 UR4, UP0, UPT, UR4, 0x20, URZ ;  /* 0x0000002004047890 */ /* 0x002fc8000ff1e0ff */
[----:B------:R-:W-:Y:S02]  /*0190*/  UIADD3.X UR5, UPT, UPT, URZ, UR5, URZ, UP0, !UPT ;  /* 0x00000005ff057290 */ /* 0x000fe400087fe4ff */
[----:B------:R-:W-:-:S04]  /*01a0*/  MOV R10, UR4 ;  /* 0x00000004000a7c02 */ /* 0x000fc80008000f00 */
[----:B------:R-:W-:-:S07]  /*01b0*/  MOV R11, UR5 ;  /* 0x00000005000b7c02 */ /* 0x000fce0008000f00 */
.L_x_2:
[----:B------:R-:W1:Y:S01]  /*01c0*/  LDC.64 R12, c[0x0][0x380] ;  /* 0x0000e000ff0c7b82 */ /* 0x000e620000000a00 */
[----:B0-----:R-:W2:Y:S04]  /*01d0*/  LDG.E R22, desc[UR6][R10.64+-0x20] ;  /* 0xffffe0060a167981 */ /* 0x001ea8000c1e1900 */
[----:B------:R-:W3:Y:S04]  /*01e0*/  LDG.E R27, desc[UR6][R10.64+-0x1c] ;  /* 0xffffe4060a1b7981 */ /* 0x000ee8000c1e1900 */
[----:B------:R-:W4:Y:S04]  /*01f0*/  LDG.E R15, desc[UR6][R10.64+-0x18] ;  /* 0xffffe8060a0f7981 */ /* 0x000f28000c1e1900 */
[----:B------:R-:W5:Y:S01]  /*0200*/  LDG.E R25, desc[UR6][R10.64+-0x4] ;  /* 0xfffffc060a197981 */ /* 0x000f62000c1e1900 */
[----:B-1----:R-:W-:-:S05]  /*0210*/  IMAD.WIDE R12, R5, 0x4, R12 ;  /* 0x00000004050c7825 */ /* 0x002fca00078e020c */
[----:B------:R-:W2:Y:S01]  /*0220*/  LDG.E R23, desc[UR6][R12.64] ;  /* 0x000000060c177981 */ /* 0x000ea2000c1e1900 */
[----:B------:R-:W-:-:S04]  /*0230*/  IMAD.WIDE.U32 R20, R0, 0x4, R12 ;  /* 0x0000000400147825 */ /* 0x000fc800078e000c */
[C-C-:B------:R-:W-:Y:S01]  /*0240*/  IMAD.WIDE.U32 R8, R0.reuse, 0x8, R12.reuse ;  /* 0x0000000800087825 */ /* 0x140fe200078e000c */
[----:B------:R-:W3:Y:S03]  /*0250*/  LDG.E R14, desc[UR6][R20.64] ;  /* 0x00000006140e7981 */ /* 0x000ee6000c1e1900 */
[C-C-:B------:R-:W-:Y:S01]  /*0260*/  IMAD.WIDE.U32 R16, R0.reuse, 0xc, R12.reuse ;  /* 0x0000000c00107825 */ /* 0x140fe200078e000c */
[----:B------:R-:W4:Y:S03]  /*0270*/  LDG.E R26, desc[UR6][R8.64] ;  /* 0x00000006081a7981 */ /* 0x000f26000c1e1900 */
[C-C-:B------:R-:W-:Y:S02]  /*0280*/  IMAD.WIDE.U32 R18, R0.reuse, 0x10, R12.reuse ;  /* 0x0000001000127825 */ /* 0x140fe400078e000c */
[----:B------:R-:W5:Y:S02]  /*0290*/  LDG.E R16, desc[UR6][R16.64] ;  /* 0x0000000610107981 */ /* 0x000f64000c1e1900 */
[----:B------:R-:W-:-:S02]  /*02a0*/  IMAD.WIDE.U32 R28, R0, 0x14, R12 ;  /* 0x00000014001c7825 */ /* 0x000fc400078e000c */
[----:B------:R0:W5:Y:S04]  /*02b0*/  LDG.E R7, desc[UR6][R18.64] ;  /* 0x0000000612077981 */ /* 0x000168000c1e1900 */
[----:B------:R-:W5:Y:S04]  /*02c0*/  LDG.E R8, desc[UR6][R10.64+-0x10] ;  /* 0xfffff0060a087981 */ /* 0x000f68000c1e1900 */
[----:B------:R-:W5:Y:S01]  /*02d0*/  LDG.E R17, desc[UR6][R10.64+-0x14] ;  /* 0xffffec060a117981 */ /* 0x000f62000c1e1900 */
[----:B0-----:R-:W-:-:S03]  /*02e0*/  IMAD.WIDE.U32 R18, R0, 0x18, R12 ;  /* 0x0000001800127825 */ /* 0x001fc600078e000c */
[----:B------:R2:W5:Y:S04]  /*02f0*/  LDG.E R20, desc[UR6][R28.64] ;  /* 0x000000061c147981 */ /* 0x000568000c1e1900 */
[----:B------:R-:W5:Y:S04]  /*0300*/  LDG.E R9, desc[UR6][R10.64+-0xc] ;  /* 0xfffff4060a097981 */ /* 0x000f68000c1e1900 */
[----:B------:R0:W5:Y:S01]  /*0310*/  LDG.E R21, desc[UR6][R18.64] ;  /* 0x0000000612157981 */ /* 0x000162000c1e1900 */
[----:B--2---:R-:W-:-:S03]  /*0320*/  FFMA R29, R23, R22, R24 ;  /* 0x00000016171d7223 */ /* 0x004fc60000000018 */
[----:B------:R-:W2:Y:S01]  /*0330*/  LDG.E R24, desc[UR6][R10.64+-0x8] ;  /* 0xfffff8060a187981 */ /* 0x000ea2000c1e1900 */
[----:B------:R-:W-:-:S06]  /*0340*/  IMAD.WIDE.U32 R22, R0, 0x1c, R12 ;  /* 0x0000001c00167825 */ /* 0x000fcc00078e000c */
[----:B------:R-:W2:Y:S01]  /*0350*/  LDG.E R22, desc[UR6][R22.64] ;  /* 0x0000000616167981 */ /* 0x000ea2000c1e1900 */
[----:B---3--:R-:W-:Y:S01]  /*0360*/  FFMA R27, R14, R27, R29 ;  /* 0x0000001b0e1b7223 */ /* 0x008fe2000000001d */
[----:B0-----:R-:W-:Y:S02]  /*0370*/  IMAD.WIDE.U32 R18, R0, 0x28, R12 ;  /* 0x0000002800127825 */ /* 0x001fe400078e000c */
[----:B------:R-:W3:Y:S02]  /*0380*/  LDG.E R29, desc[UR6][R10.64+0x4] ;  /* 0x000004060a1d7981 */ /* 0x000ee4000c1e1900 */
[----:B----4-:R-:W-:Y:S01]  /*0390*/  FFMA R27, R26, R15, R27 ;  /* 0x0000000f1a1b7223 */ /* 0x010fe2000000001b */
[----:B------:R-:W-:Y:S01]  /*03a0*/  IMAD.WIDE.U32 R14, R0, 0x20, R12 ;  /* 0x00000020000e7825 */ /* 0x000fe200078e000c */
[----:B------:R0:W4:Y:S05]  /*03b0*/  LDG.E R23, desc[UR6][R18.64] ;  /* 0x0000000612177981 */ /* 0x00012a000c1e1900 */
[----:B------:R-:W3:Y:S01]  /*03c0*/  LDG.E R14, desc[UR6][R14.64] ;  /* 0x000000060e0e7981 */ /* 0x000ee2000c1e1900 */
[----:B-----5:R-:W-:Y:S01]  /*03d0*/  FFMA R26, R16, R17, R27 ;  /* 0x00000011101a7223 */ /* 0x020fe2000000001b */
[----:B------:R-:W-:-:S04]  /*03e0*/  IMAD.WIDE.U32 R16, R0, 0x24, R12 ;  /* 0x0000002400107825 */ /* 0x000fc800078e000c */
[----:B------:R-:W-:Y:S02]  /*03f0*/  FFMA R27, R7, R8, R26 ;  /* 0x00000008071b7223 */ /* 0x000fe4000000001a */
[----:B------:R-:W3:Y:S02]  /*0400*/  LDG.E R7, desc[UR6][R10.64] ;  /* 0x000000060a077981 */ /* 0x000ee4000c1e1900 */
[----:B------:R-:W-:Y:S02]  /*0410*/  FFMA R20, R20, R9, R27 ;  /* 0x0000000914147223 */ /* 0x000fe4000000001b */
[----:B------:R-:W5:Y:S01]  /*0420*/  LDG.E R16, desc[UR6][R16.64] ;  /* 0x0000000610107981 */ /* 0x000f62000c1e1900 */
[----:B------:R-:W-:-:S03]  /*0430*/  IMAD.WIDE.U32 R8, R0, 0x2c, R12 ;  /* 0x0000002c00087825 */ /* 0x000fc600078e000c */
[----:B------:R-:W4:Y:S01]  /*0440*/  LDG.E R15, desc[UR6][R10.64+0xc] ;  /* 0x00000c060a0f7981 */ /* 0x000f22000c1e1900 */
[----:B------:R-:W-:-:S03]  /*0450*/  IMAD.WIDE.U32 R26, R0, 0x30, R12 ;  /* 0x00000030001a7825 */ /* 0x000fc600078e000c */
[----:B------:R-:W4:Y:S01]  /*0460*/  LDG.E R8, desc[UR6][R8.64] ;  /* 0x0000000608087981 */ /* 0x000f22000c1e1900 */
[----:B0-----:R-:W-:-:S03]  /*0470*/  IMAD.WIDE.U32 R18, R0, 0x34, R12 ;  /* 0x0000003400127825 */ /* 0x001fc600078e000c */
[----:B------:R-:W4:Y:S04]  /*0480*/  LDG.E R26, desc[UR6][R26.64] ;  /* 0x000000061a1a7981 */ /* 0x000f28000c1e1900 */
[----:B------:R-:W4:Y:S04]  /*0490*/  LDG.E R17, desc[UR6][R10.64+0x10] ;  /* 0x000010060a117981 */ /* 0x000f28000c1e1900 */
[----:B------:R-:W4:Y:S04]  /*04a0*/  LDG.E R18, desc[UR6][R18.64] ;  /* 0x0000000612127981 */ /* 0x000f28000c1e1900 */
[----:B------:R-:W4:Y:S04]  /*04b0*/  LDG.E R9, desc[UR6][R10.64+0x18] ;  /* 0x000018060a097981 */ /* 0x000f28000c1e1900 */
[----:B------:R-:W4:Y:S01]  /*04c0*/  LDG.E R27, desc[UR6][R10.64+0x1c] ;  /* 0x00001c060a1b7981 */ /* 0x000f22000c1e1900 */
[----:B--2---:R-:W-:-:S03]  /*04d0*/  FFMA R21, R21, R24, R20 ;  /* 0x0000001815157223 */ /* 0x004fc60000000014 */
[----:B------:R-:W4:Y:S01]  /*04e0*/  LDG.E R24, desc[UR6][R10.64+0x8] ;  /* 0x000008060a187981 */ /* 0x000f22000c1e1900 */
[----:B------:R-:W-:Y:S01]  /*04f0*/  FFMA R25, R22, R25, R21 ;  /* 0x0000001916197223 */ /* 0x000fe20000000015 */
[C-C-:B------:R-:W-:Y:S02]  /*0500*/  IMAD.WIDE.U32 R20, R0.reuse, 0x38, R12.reuse ;  /* 0x0000003800147825 */ /* 0x140fe400078e000c */
[----:B------:R0:W2:Y:S02]  /*0510*/  LDG.E R22, desc[UR6][R10.64+0x14] ;  /* 0x000014060a167981 */ /* 0x0000a4000c1e1900 */
[----:B------:R-:W-:Y:S02]  /*0520*/  IMAD.WIDE.U32 R12, R0, 0x3c, R12 ;  /* 0x0000003c000c7825 */ /* 0x000fe400078e000c */
[----:B------:R-:W2:Y:S04]  /*0530*/  LDG.E R20, desc[UR6][R20.64] ;  /* 0x0000000614147981 */ /* 0x000ea8000c1e1900 */
[----:B------:R-:W2:Y:S01]  /*0540*/  LDG.E R12, desc[UR6][R12.64] ;  /* 0x000000060c0c7981 */ /* 0x000ea2000c1e1900 */
[----:B------:R-:W-:Y:S01]  /*0550*/  IADD3 R6, PT, PT, R6, 0x10, RZ ;  /* 0x0000001006067810 */ /* 0x000fe20007ffe0ff */
[----:B---3--:R-:W-:-:S04]  /*0560*/  FFMA R7, R14, R7, R25 ;  /* 0x000000070e077223 */ /* 0x008fc80000000019 */
[----:B-----5:R-:W-:Y:S01]  /*0570*/  FFMA R16, R16, R29, R7 ;  /* 0x0000001d10107223 */ /* 0x020fe20000000007 */
[----:B------:R-:W-:Y:S02]  /*0580*/  ISETP.NE.AND P1, PT, R6, RZ, PT ;  /* 0x000000ff0600720c */ /* 0x000fe40003f25270 */
[----:B0-----:R-:W-:Y:S02]  /*0590*/  IADD3 R10, P2, PT, R10, 0x40, RZ ;  /* 0x000000400a0a7810 */ /* 0x001fe40007f5e0ff */
[----:B------:R-:W-:Y:S02]  /*05a0*/  LEA R5, R0, R5, 0x4 ;  /* 0x0000000500057211 */ /* 0x000fe400078e20ff */
[----:B------:R-:W-:Y:S01]  /*05b0*/  IADD3.X R11, PT, PT, RZ, R11, RZ, P2, !PT ;  /* 0x0000000bff0b7210 */ /* 0x000fe200017fe4ff */
[----:B----4-:R-:W-:-:S04]  /*05c0*/  FFMA R23, R23, R24, R16 ;  /* 0x0000001817177223 */ /* 0x010fc80000000010 */
[----:B------:R-:W-:-:S04]  /*05d0*/  FFMA R15, R8, R15, R23 ;  /* 0x0000000f080f7223 */ /* 0x000fc80000000017 */
[----:B------:R-:W-:-:S04]  /*05e0*/  FFMA R15, R26, R17, R15 ;  /* 0x000000111a0f7223 */ /* 0x000fc8000000000f */
[----:B--2---:R-:W-:-:S04]  /*05f0*/  FFMA R15, R18, R22, R15 ;  /* 0x00000016120f7223 */ /* 0x004fc8000000000f */
[----:B------:R-:W-:-:S04]  /*0600*/  FFMA R9, R20, R9, R15 ;  /* 0x0000000914097223 */ /* 0x000fc8000000000f */
[----:B------:R-:W-:Y:S01]  /*0610*/  FFMA R24, R12, R27, R9 ;  /* 0x0000001b0c187223 */ /* 0x000fe20000000009 */
[----:B------:R-:W-:Y:S06]  /*0620*/  @P1 BRA `(.L_x_2) ;  /* 0xfffffff800e41947 */ /* 0x000fec000383ffff */
.L_x_1:
[----:B------:R-:W-:Y:S05]  /*0630*/  @!P0 BRA `(.L_x_0) ;  /* 0x0000000400548947 */ /* 0x000fea0003800000 */
[----:B------:R-:W-:Y:S02]  /*0640*/  ISETP.GE.U32.AND P0, PT, R2, 0x8, PT ;  /* 0x000000080200780c */ /* 0x000fe40003f06070 */
[----:B------:R-:W-:-:S04]  /*0650*/  LOP3.LUT R20, R0, 0x7, RZ, 0xc0, !PT ;  /* 0x0000000700147812 */ /* 0x000fc800078ec0ff */
[----:B------:R-:W-:-:S07]  /*0660*/  ISETP.NE.AND P1, PT, R20, RZ, PT ;  /* 0x000000ff1400720c */ /* 0x000fce0003f25270 */
[----:B------:R-:W-:Y:S06]  /*0670*/  @!P0 BRA `(.L_x_3) ;  /* 0x0000000000948947 */ /* 0x000fec0003800000 */
[----:B------:R-:W1:Y:S01]  /*0680*/  LDC.64 R12, c[0x0][0x380] ;  /* 0x0000e000ff0c7b82 */ /* 0x000e620000000a00 */
[----:B------:R-:W-:-:S07]  /*0690*/  IMAD R5, R4, R0, R3 ;  /* 0x0000000004057224 */ /* 0x000fce00078e0203 */
[----:B------:R-:W2:Y:S01]  /*06a0*/  LDC.64 R6, c[0x0][0x388] ;  /* 0x0000e200ff067b82 */ /* 0x000ea20000000a00 */
[----:B-1----:R-:W-:-:S05]  /*06b0*/  IMAD.WIDE R12, R5, 0x4, R12 ;  /* 0x00000004050c7825 */ /* 0x002fca00078e020c */
[----:B0-----:R0:W3:Y:S01]  /*06c0*/  LDG.E R19, desc[UR6][R12.64] ;  /* 0x000000060c137981 */ /* 0x0010e2000c1e1900 */
[----:B------:R-:W-:-:S04]  /*06d0*/  IMAD.WIDE.U32 R14, R0, 0x4, R12 ;  /* 0x00000004000e7825 */ /* 0x000fc800078e000c */
[----:B--2---:R-:W-:Y:S01]  /*06e0*/  IMAD.WIDE.U32 R6, R4, 0x4, R6 ;  /* 0x0000000404067825 */ /* 0x004fe200078e0006 */
[----:B------:R1:W2:Y:S03]  /*06f0*/  LDG.E R2, desc[UR6][R14.64] ;  /* 0x000000060e027981 */ /* 0x0002a6000c1e1900 */
[C---:B------:R-:W-:Y:S01]  /*0700*/  IMAD.WIDE.U32 R26, R0.reuse, 0x4, R14 ;  /* 0x00000004001a7825 */ /* 0x040fe200078e000e */
[----:B------:R-:W3:Y:S04]  /*0710*/  LDG.E R5, desc[UR6][R6.64] ;  /* 0x0000000606057981 */ /* 0x000ee8000c1e1900 */
[----:B------:R-:W2:Y:S01]  /*0720*/  LDG.E R21, desc[UR6][R6.64+0x4] ;  /* 0x0000040606157981 */ /* 0x000ea2000c1e1900 */
[----:B------:R-:W-:-:S03]  /*0730*/  IMAD.WIDE.U32 R16, R0, 0x4, R26 ;  /* 0x0000000400107825 */ /* 0x000fc600078e001a */
[----:B------:R-:W4:Y:S01]  /*0740*/  LDG.E R18, desc[UR6][R26.64] ;  /* 0x000000061a127981 */ /* 0x000f22000c1e1900 */
[----:B------:R-:W-:-:S03]  /*0750*/  IMAD.WIDE.U32 R10, R0, 0x4, R16 ;  /* 0x00000004000a7825 */ /* 0x000fc600078e0010 */
[----:B------:R-:W4:Y:S04]  /*0760*/  LDG.E R23, desc[UR6][R6.64+0x8] ;  /* 0x0000080606177981 */ /* 0x000f28000c1e1900 */
[----:B------:R-:W5:Y:S01]  /*0770*/  LDG.E R16, desc[UR6][R16.64] ;  /* 0x0000000610107981 */ /* 0x000f62000c1e1900 */
[----:B------:R-:W-:-:S03]  /*0780*/  IMAD.WIDE.U32 R8, R0, 0x4, R10 ;  /* 0x0000000400087825 */ /* 0x000fc600078e000a */
[----:B------:R-:W5:Y:S01]  /*0790*/  LDG.E R25, desc[UR6][R6.64+0xc] ;  /* 0x00000c0606197981 */ /* 0x000f62000c1e1900 */
[----:B0-----:R-:W-:-:S03]  /*07a0*/  IMAD.WIDE.U32 R12, R0, 0x4, R8 ;  /* 0x00000004000c7825 */ /* 0x001fc600078e0008 */
[----:B------:R-:W5:Y:S04]  /*07b0*/  LDG.E R10, desc[UR6][R10.64] ;  /* 0x000000060a0a7981 */ /* 0x000f68000c1e1900 */
[----:B------:R-:W5:Y:S01]  /*07c0*/  LDG.E R29, desc[UR6][R6.64+0x10] ;  /* 0x00001006061d7981 */ /* 0x000f62000c1e1900 */
[----:B-1----:R-:W-:-:S03]  /*07d0*/  IMAD.WIDE.U32 R14, R0, 0x4, R12 ;  /* 0x00000004000e7825 */ /* 0x002fc600078e000c */
[----:B------:R-:W5:Y:S04]  /*07e0*/  LDG.E R8, desc[UR6][R8.64] ;  /* 0x0000000608087981 */ /* 0x000f68000c1e1900 */
[----:B------:R-:W5:Y:S04]  /*07f0*/  LDG.E R22, desc[UR6][R6.64+0x14] ;  /* 0x0000140606167981 */ /* 0x000f68000c1e1900 */
[----:B------:R-:W5:Y:S04]  /*0800*/  LDG.E R12, desc[UR6][R12.64] ;  /* 0x000000060c0c7981 */ /* 0x000f68000c1e1900 */
[----:B------:R-:W5:Y:S04]  /*0810*/  LDG.E R27, desc[UR6][R6.64+0x18] ;  /* 0x00001806061b7981 */ /* 0x000f68000c1e1900 */
[----:B------:R-:W5:Y:S04]  /*0820*/  LDG.E R14, desc[UR6][R14.64] ;  /* 0x000000060e0e7981 */ /* 0x000f68000c1e1900 */
[----:B------:R-:W5:Y:S01]  /*0830*/  LDG.E R17, desc[UR6][R6.64+0x1c] ;  /* 0x00001c0606117981 */ /* 0x000f62000c1e1900 */
[----:B------:R-:W-:Y:S01]  /*0840*/  IADD3 R4, PT, PT, R4, 0x8, RZ ;  /* 0x0000000804047810 */ /* 0x000fe20007ffe0ff */
[----:B---3--:R-:W-:-:S04]  /*0850*/  FFMA R5, R19, R5, R24 ;  /* 0x0000000513057223 */ /* 0x008fc80000000018 */
[----:B--2---:R-:W-:-:S04]  /*0860*/  FFMA R5, R2, R21, R5 ;  /* 0x0000001502057223 */ /* 0x004fc80000000005 */
[----:B----4-:R-:W-:-:S04]  /*0870*/  FFMA R5, R18, R23, R5 ;  /* 0x0000001712057223 */ /* 0x010fc80000000005 */
[----:B-----5:R-:W-:-:S04]  /*0880*/  FFMA R5, R16, R25, R5 ;  /* 0x0000001910057223 */ /* 0x020fc80000000005 */
[----:B------:R-:W-:-:S04]  /*0890*/  FFMA R5, R10, R29, R5 ;  /* 0x0000001d0a057223 */ /* 0x000fc80000000005 */
[----:B------:R-:W-:-:S04]  /*08a0*/  FFMA R5, R8, R22, R5 ;  /* 0x0000001608057223 */ /* 0x000fc80000000005 */
[----:B------:R-:W-:-:S04]  /*08b0*/  FFMA R5, R12, R27, R5 ;  /* 0x0000001b0c057223 */ /* 0x000fc80000000005 */
[----:B------:R-:W-:-:S07]  /*08c0*/  FFMA R24, R14, R17, R5 ;  /* 0x000000110e187223 */ /* 0x000fce0000000005 */
.L_x_3:
        /* <DEDUP_REMOVED lines=8> */
[----:B-1----:R-:W-:-:S04]  /*0950*/  IMAD.WIDE R8, R9, 0x4, R6 ;  /* 0x0000000409087825 */ /* 0x002fc800078e0206 */
[----:B--2---:R-:W-:-:S04]  /*0960*/  IMAD.WIDE.U32 R6, R4, 0x4, R10 ;  /* 0x0000000404067825 */ /* 0x004fc800078e000a */
[C---:B------:R-:W-:Y:S01]  /*0970*/  IMAD.WIDE.U32 R10, R0.reuse, 0x4, R8 ;  /* 0x00000004000a7825 */ /* 0x040fe200078e0008 */
[----:B0-----:R-:W2:Y:S04]  /*0980*/  LDG.E R5, desc[UR6][R6.64] ;  /* 0x0000000606057981 */ /* 0x001ea8000c1e1900 */
[----:B------:R-:W2:Y:S01]  /*0990*/  LDG.E R9, desc[UR6][R8.64] ;  /* 0x0000000608097981 */ /* 0x000ea2000c1e1900 */
[----:B------:R-:W-:-:S03]  /*09a0*/  IMAD.WIDE.U32 R12, R0, 0x4, R10 ;  /* 0x00000004000c7825 */ /* 0x000fc600078e000a */
[----:B------:R-:W3:Y:S04]  /*09b0*/  LDG.E R10, desc[UR6][R10.64] ;  /* 0x000000060a0a7981 */ /* 0x000ee8000c1e1900 */
[----:B------:R-:W3:Y:S01]  /*09c0*/  LDG.E R16, desc[UR6][R6.64+0x4] ;  /* 0x0000040606107981 */ /* 0x000ee2000c1e1900 */
[----:B------:R-:W-:-:S03]  /*09d0*/  IMAD.WIDE.U32 R14, R0, 0x4, R12 ;  /* 0x00000004000e7825 */ /* 0x000fc600078e000c */
[----:B------:R-:W4:Y:S04]  /*09e0*/  LDG.E R12, desc[UR6][R12.64] ;  /* 0x000000060c0c7981 */ /* 0x000f28000c1e1900 */
[----:B------:R-:W4:Y:S04]  /*09f0*/  LDG.E R17, desc[UR6][R6.64+0x8] ;  /* 0x0000080606117981 */ /* 0x000f28000c1e1900 */
[----:B------:R-:W5:Y:S04]  /*0a00*/  LDG.E R14, desc[UR6][R14.64] ;  /* 0x000000060e0e7981 */ /* 0x000f68000c1e1900 */
[----:B------:R-:W5:Y:S01]  /*0a10*/  LDG.E R18, desc[UR6][R6.64+0xc] ;  /* 0x00000c0606127981 */ /* 0x000f62000c1e1900 */
[----:B------:R-:W-:Y:S01]  /*0a20*/  IADD3 R4, PT, PT, R4, 0x4, RZ ;  /* 0x0000000404047810 */ /* 0x000fe20007ffe0ff */
[----:B--2---:R-:W-:-:S04]  /*0a30*/  FFMA R5, R9, R5, R24 ;  /* 0x0000000509057223 */ /* 0x004fc80000000018 */
[----:B---3--:R-:W-:-:S04]  /*0a40*/  FFMA R5, R10, R16, R5 ;  /* 0x000000100a057223 */ /* 0x008fc80000000005 */
[----:B----4-:R-:W-:-:S04]  /*0a50*/  FFMA R5, R12, R17, R5 ;  /* 0x000000110c057223 */ /* 0x010fc80000000005 */
[----:B-----5:R-:W-:-:S07]  /*0a60*/  FFMA R24, R14, R18, R5 ;  /* 0x000000120e187223 */ /* 0x020fce0000000005 */
.L_x_4:
[----:B------:R-:W-:Y:S05]  /*0a70*/  @!P1 BRA `(.L_x_0) ;  /* 0x0000000000449947 */ /* 0x000fea0003800000 */
[----:B------:R-:W1:Y:S01]  /*0a80*/  LDC.64 R8, c[0x0][0x388] ;  /* 0x0000e200ff087b82 */ /* 0x000e620000000a00 */
[----:B------:R-:W-:Y:S01]  /*0a90*/  IADD3 R2, PT, PT, -R2, RZ, RZ ;  /* 0x000000ff02027210 */ /* 0x000fe20007ffe1ff */
[----:B------:R-:W-:-:S06]  /*0aa0*/  IMAD R11, R4, R0, R3 ;  /* 0x00000000040b7224 */ /* 0x000fcc00078e0203 */
[----:B------:R-:W2:Y:S01]  /*0ab0*/  LDC.64 R6, c[0x0][0x380] ;  /* 0x0000e000ff067b82 */ /* 0x000ea20000000a00 */
[----:B-1----:R-:W-:-:S03]  /*0ac0*/  IMAD.WIDE.U32 R8, R4, 0x4, R8 ;  /* 0x0000000404087825 */ /* 0x002fc600078e0008 */
[----:B------:R-:W-:-:S07]  /*0ad0*/  MOV R10, R8 ;  /* 0x00000008000a7202 */ /* 0x000fce0000000f00 */
.L_x_5:
[----:B--2---:R-:W-:Y:S01]  /*0ae0*/  IMAD.WIDE R4, R11, 0x4, R6 ;  /* 0x000000040b047825 */ /* 0x004fe200078e0206 */
[----:B------:R-:W-:-:S05]  /*0af0*/  MOV R8, R10 ;  /* 0x0000000a00087202 */ /* 0x000fca0000000f00 */
[----:B0-----:R-:W2:Y:S04]  /*0b00*/  LDG.E R5, desc[UR6][R4.64] ;  /* 0x0000000604057981 */ /* 0x001ea8000c1e1900 */
[----:B------:R0:W2:Y:S01]  /*0b10*/  LDG.E R8, desc[UR6][R8.64] ;  /* 0x0000000608087981 */ /* 0x0000a2000c1e1900 */
[----:B------:R-:W-:Y:S02]  /*0b20*/  IADD3 R2, PT, PT, R2, 0x1, RZ ;  /* 0x0000000102027810 */ /* 0x000fe40007ffe0ff */
[----:B------:R-:W-:Y:S02]  /*0b30*/  IADD3 R10, P1, PT, R10, 0x4, RZ ;  /* 0x000000040a0a7810 */ /* 0x000fe40007f3e0ff */
[----:B------:R-:W-:Y:S02]  /*0b40*/  ISETP.NE.AND P0, PT, R2, RZ, PT ;  /* 0x000000ff0200720c */ /* 0x000fe40003f05270 */
[----:B------:R-:W-:-:S02]  /*0b50*/  IADD3 R11, PT, PT, R11, R0, RZ ;  /* 0x000000000b0b7210 */ /* 0x000fc40007ffe0ff */
[----:B0-----:R-:W-:Y:S01]  /*0b60*/  IADD3.X R9, PT, PT, RZ, R9, RZ, P1, !PT ;  /* 0x00000009ff097210 */ /* 0x001fe20000ffe4ff */
[----:B--2---:R-:W-:-:S08]  /*0b70*/  FFMA R24, R5, R8, R24 ;  /* 0x0000000805187223 */ /* 0x004fd00000000018 */
[----:B------:R-:W-:Y:S05]  /*0b80*/  @P0 BRA `(.L_x_5) ;  /* 0xfffffffc00d40947 */ /* 0x000fea000383ffff */
.L_x_0:
[----:B------:R-:W1:Y:S02]  /*0b90*/  LDC.64 R4, c[0x0][0x390] ;  /* 0x0000e400ff047b82 */ /* 0x000e640000000a00 */
[----:B-1----:R-:W-:-:S05]  /*0ba0*/  IMAD.WIDE R2, R3, 0x4, R4 ;  /* 0x0000000403027825 */ /* 0x002fca00078e0204 */
[----:B0-----:R-:W-:Y:S01]  /*0bb0*/  STG.E desc[UR6][R2.64], R24 ;  /* 0x0000001802007986 */ /* 0x001fe2000c101906 */
[----:B------:R-:W-:Y:S05]  /*0bc0*/  EXIT ;  /* 0x000000000000794d */ /* 0x000fea0003800000 */
.L_x_6:
[----:B------:R-:W-:-:S00]  /*0bd0*/  BRA `(.L_x_6) ;  /* 0xfffffffc00fc7947 */ /* 0x000fc0000383ffff */
[----:B------:R-:W-:-:S00]  /*0be0*/  NOP ;  /* 0x0000000000007918 */ /* 0x000fc00000000000 */
        /* <DEDUP_REMOVED lines=9> */
.L_x_7:


//--------------------- .nv.shared.reserved.0     --------------------------
	.section	.nv.shared.reserved.0,"aw",@nobits
	.weak		__nv_reservedSMEM_offset_0_alias
	.size		__nv_reservedSMEM_offset_0_alias, 0, 64
	.other		__nv_reservedSMEM_offset_0_alias,@"STO_CUDA_RESERVED_SHARED STV_DEFAULT"
__nv_reservedSMEM_offset_0_alias:
	.zero		0
	.zero		64


//--------------------- .nv.constant0._Z24vectorMatrixMultiplyBasePfS_S_i --------------------------
	.section	.nv.constant0._Z24vectorMatrixMultiplyBasePfS_S_i,"a",@progbits
	.sectionflags	@""
	.align	4
.nv.constant0._Z24vectorMatrixMultiplyBasePfS_S_i:
	.zero		924


//--------------------- SYMBOLS --------------------------

	.type		.nv.reservedSmem.offset0,@object
	.size		.nv.reservedSmem.offset0,0x4
